	.headerflags	@"EF_CUDA_TEXMODE_UNIFIED EF_CUDA_64BIT_ADDRESS EF_CUDA_ACCELERATORS EF_CUDA_SM90 EF_CUDA_VIRTUAL_SM(EF_CUDA_SM90)"
	.elftype	@"ET_EXEC"


//--------------------- .nv.info                  --------------------------
	.section	.nv.info,"",@"SHT_CUDA_INFO"
	.align	4


	//----- nvinfo : EIATTR_REGCOUNT
	.align		4
        /*0000*/ 	.byte	0x04, 0x2f
        /*0002*/ 	.short	(.L_2 - .L_1)
	.align		4
.L_1:
        /*0004*/ 	.word	index@(triton_poi_fused_convolution_elu_22)
        /*0008*/ 	.word	0x00000016


	//----- nvinfo : EIATTR_MIN_STACK_SIZE
	.align		4
.L_2:
        /*000c*/ 	.byte	0x04, 0x12
        /*000e*/ 	.short	(.L_4 - .L_3)
	.align		4
.L_3:
        /*0010*/ 	.word	index@(triton_poi_fused_convolution_elu_22)
        /*0014*/ 	.word	0x00000000


	//----- nvinfo : EIATTR_FRAME_SIZE
	.align		4
.L_4:
        /*0018*/ 	.byte	0x04, 0x11
        /*001a*/ 	.short	(.L_6 - .L_5)
	.align		4
.L_5:
        /*001c*/ 	.word	index@(triton_poi_fused_convolution_elu_22)
        /*0020*/ 	.word	0x00000000


	//----- nvinfo : EIATTR_MIN_STACK_SIZE
	.align		4
.L_6:
        /*0024*/ 	.byte	0x04, 0x12
        /*0026*/ 	.short	(.L_8 - .L_7)
	.align		4
.L_7:
        /*0028*/ 	.word	index@(triton_poi_fused_convolution_elu_22)
        /*002c*/ 	.word	0x00000000
.L_8:


//--------------------- .nv.info.triton_poi_fused_convolution_elu_22 --------------------------
	.section	.nv.info.triton_poi_fused_convolution_elu_22,"",@"SHT_CUDA_INFO"
	.sectionflags	@""
	.align	4


	//----- nvinfo : EIATTR_CUDA_API_VERSION
	.align		4
        /*0000*/ 	.byte	0x04, 0x37
        /*0002*/ 	.short	(.L_10 - .L_9)
.L_9:
        /*0004*/ 	.word	0x0000007c


	//----- nvinfo : EIATTR_KPARAM_INFO
	.align		4
.L_10:
        /*0008*/ 	.byte	0x04, 0x17
        /*000a*/ 	.short	(.L_12 - .L_11)
.L_11:
        /*000c*/ 	.word	0x00000000
        /*0010*/ 	.short	0x0002
        /*0012*/ 	.short	0x0010
        /*0014*/ 	.byte	0x00, 0xf0, 0x11, 0x00


	//----- nvinfo : EIATTR_KPARAM_INFO
	.align		4
.L_12:
        /*0018*/ 	.byte	0x04, 0x17
        /*001a*/ 	.short	(.L_14 - .L_13)
.L_13:
        /*001c*/ 	.word	0x00000000
        /*0020*/ 	.short	0x0001
        /*0022*/ 	.short	0x0008
        /*0024*/ 	.byte	0x00, 0xf4, 0x21, 0x00


	//----- nvinfo : EIATTR_KPARAM_INFO
	.align		4
.L_14:
        /*0028*/ 	.byte	0x04, 0x17
        /*002a*/ 	.short	(.L_16 - .L_15)
.L_15:
        /*002c*/ 	.word	0x00000000
        /*0030*/ 	.short	0x0000
        /*0032*/ 	.short	0x0000
        /*0034*/ 	.byte	0x00, 0xf4, 0x21, 0x00


	//----- nvinfo : EIATTR_SPARSE_MMA_MASK
	.align		4
.L_16:
        /*0038*/ 	.byte	0x03, 0x50
        /*003a*/ 	.short	0x0000


	//----- nvinfo : EIATTR_MAXREG_COUNT
	.align		4
        /*003c*/ 	.byte	0x03, 0x1b
        /*003e*/ 	.short	0x00ff


	//----- nvinfo : EIATTR_EXIT_INSTR_OFFSETS
	.align		4
        /*0040*/ 	.byte	0x04, 0x1c
        /*0042*/ 	.short	(.L_18 - .L_17)


	//   ....[0]....
.L_17:
        /*0044*/ 	.word	0x000004c0


	//----- nvinfo : EIATTR_REQNTID
	.align		4
.L_18:
        /*0048*/ 	.byte	0x04, 0x10
        /*004a*/ 	.short	(.L_20 - .L_19)
.L_19:
        /*004c*/ 	.word	0x00000080
        /*0050*/ 	.word	0x00000001
        /*0054*/ 	.word	0x00000001


	//----- nvinfo : EIATTR_CBANK_PARAM_SIZE
	.align		4
.L_20:
        /*0058*/ 	.byte	0x03, 0x19
        /*005a*/ 	.short	0x0014


	//----- nvinfo : EIATTR_PARAM_CBANK
	.align		4
        /*005c*/ 	.byte	0x04, 0x0a
        /*005e*/ 	.short	(.L_22 - .L_21)
	.align		4
.L_21:
        /*0060*/ 	.word	index@(.nv.constant0.triton_poi_fused_convolution_elu_22)
        /*0064*/ 	.short	0x0210
        /*0066*/ 	.short	0x0014


	//----- nvinfo : EIATTR_SW_WAR
	.align		4
.L_22:
        /*0068*/ 	.byte	0x04, 0x36
        /*006a*/ 	.short	(.L_24 - .L_23)
.L_23:
        /*006c*/ 	.word	0x00000008
.L_24:


//--------------------- .nv.callgraph             --------------------------
	.section	.nv.callgraph,"",@"SHT_CUDA_CALLGRAPH"
	.align	4
	.sectionentsize	8
	.align		4
        /*0000*/ 	.word	0x00000000
	.align		4
        /*0004*/ 	.word	0xffffffff
	.align		4
        /*0008*/ 	.word	0x00000000
	.align		4
        /*000c*/ 	.word	0xfffffffe
	.align		4
        /*0010*/ 	.word	0x00000000
	.align		4
        /*0014*/ 	.word	0xfffffffd
	.align		4
        /*0018*/ 	.word	0x00000000
	.align		4
        /*001c*/ 	.word	0xfffffffc


//--------------------- .nv.constant4             --------------------------
	.section	.nv.constant4,"a",@progbits
	.align	8
	.align		8
.nv.constant4:
        /*0000*/ 	.dword	_$_str


//--------------------- .text.triton_poi_fused_convolution_elu_22 --------------------------
	.section	.text.triton_poi_fused_convolution_elu_22,"ax",@progbits
	.align	128
        .global         triton_poi_fused_convolution_elu_22
        .type           triton_poi_fused_convolution_elu_22,@function
        .size           triton_poi_fused_convolution_elu_22,(.L_x_1 - triton_poi_fused_convolution_elu_22)
        .other          triton_poi_fused_convolution_elu_22,@"STO_CUDA_ENTRY STV_DEFAULT"
triton_poi_fused_convolution_elu_22:
.text.triton_poi_fused_convolution_elu_22:
[----:B------:R-:W-:Y:S01]  /*0000*/  LDC R1, c[0x0][0x28] ;  /* 0x00000a00ff017b82 */ /* 0x000fe20000000800 */
[----:B------:R-:W1:Y:S07]  /*0010*/  S2R R0, SR_TID.X ;  /* 0x0000000000007919 */ /* 0x000e6e0000002100 */
[----:B------:R-:W2:Y:S01]  /*0020*/  LDC.64 R6, c[0x0][0x218] ;  /* 0x00008600ff067b82 */ /* 0x000ea20000000a00 */
[----:B------:R-:W-:Y:S01]  /*0030*/  ULDC.64 UR4, c[0x0][0x208] ;  /* 0x0000820000047ab9 */ /* 0x000fe20000000a00 */
[----:B------:R-:W3:Y:S06]  /*0040*/  S2R R5, SR_CTAID.X ;  /* 0x0000000000057919 */ /* 0x000eec0000002500 */
[----:B------:R-:W4:Y:S01]  /*0050*/  LDC.64 R2, c[0x0][0x210] ;  /* 0x00008400ff027b82 */ /* 0x000f220000000a00 */
[----:B-1----:R-:W-:-:S04]  /*0060*/  SHF.L.U32 R0, R0, 0x1, RZ ;  /* 0x0000000100007819 */ /* 0x002fc800000006ff */
[----:B------:R-:W-:Y:S02]  /*0070*/  LOP3.LUT R0, R0, 0xfe, RZ, 0xc0, !PT ;  /* 0x000000fe00007812 */ /* 0x000fe400078ec0ff */
[----:B---3--:R-:W-:Y:S02]  /*0080*/  SHF.R.S32.HI R4, RZ, 0x17, R5 ;  /* 0x00000017ff047819 */ /* 0x008fe40000011405 */
[----:B------:R-:W-:Y:S02]  /*0090*/  LEA R5, R5, R0, 0x8 ;  /* 0x0000000005057211 */ /* 0x000fe400078e40ff */
[----:B------:R-:W-:-:S03]  /*00a0*/  SGXT R0, R4, 0x1 ;  /* 0x000000010400781a */ /* 0x000fc60000000200 */
[----:B----4-:R-:W-:Y:S01]  /*00b0*/  IMAD.WIDE R2, R5, 0x4, R2 ;  /* 0x0000000405027825 */ /* 0x010fe200078e0202 */
[----:B------:R-:W-:-:S04]  /*00c0*/  LEA.HI R0, R0, R5, RZ, 0x6 ;  /* 0x0000000500007211 */ /* 0x000fc800078f30ff */
[----:B------:R-:W-:-:S04]  /*00d0*/  LOP3.LUT R0, R0, 0xffffffc0, RZ, 0xc0, !PT ;  /* 0xffffffc000007812 */ /* 0x000fc800078ec0ff */
[----:B------:R-:W-:Y:S02]  /*00e0*/  IADD3 R9, R5, -R0, RZ ;  /* 0x8000000005097210 */ /* 0x000fe40007ffe0ff */
[----:B------:R-:W3:Y:S03]  /*00f0*/  LDG.E.64 R4, desc[UR4][R2.64] ;  /* 0x0000000402047981 */ /* 0x000ee6000c1e1b00 */
[----:B--2---:R-:W-:-:S06]  /*0100*/  IMAD.WIDE R6, R9, 0x4, R6 ;  /* 0x0000000409067825 */ /* 0x004fcc00078e0206 */
[----:B------:R-:W3:Y:S01]  /*0110*/  LDG.E.EL.64 R6, desc[UR4][R6.64] ;  /* 0x0000000406067981 */ /* 0x000ee2000c2e1b00 */
[----:B------:R-:W-:Y:S01]  /*0120*/  HFMA2.MMA R19, -RZ, RZ, 0.83837890625, -4044 ;  /* 0x3ab5ebe6ff137435 */ /* 0x000fe200000001ff */
[----:B---3--:R-:W-:Y:S01]  /*0130*/  FADD R0, R5, R7 ;  /* 0x0000000705007221 */ /* 0x008fe20000000000 */
[----:B------:R-:W-:-:S03]  /*0140*/  FADD R8, R4, R6 ;  /* 0x0000000604087221 */ /* 0x000fc60000000000 */
[----:B------:R-:W-:Y:S01]  /*0150*/  FMUL R11, R0, 1.4426950216293334961 ;  /* 0x3fb8aa3b000b7820 */ /* 0x000fe20000400000 */
[----:B------:R-:W-:-:S05]  /*0160*/  FMUL R9, R8, 1.4426950216293334961 ;  /* 0x3fb8aa3b08097820 */ /* 0x000fca0000400000 */
[----:B------:R-:W1:Y:S01]  /*0170*/  FRND R11, R11 ;  /* 0x0000000b000b7307 */ /* 0x000e620000201000 */
[----:B------:R-:W-:Y:S01]  /*0180*/  FADD.FTZ R12, |R0|, -RZ ;  /* 0x800000ff000c7221 */ /* 0x000fe20000010200 */
[----:B------:R-:W-:-:S06]  /*0190*/  FADD.FTZ R10, |R8|, -RZ ;  /* 0x800000ff080a7221 */ /* 0x000fcc0000010200 */
[----:B------:R-:W2:Y:S01]  /*01a0*/  FRND R9, R9 ;  /* 0x0000000900097307 */ /* 0x000ea20000201000 */
[----:B------:R-:W-:Y:S02]  /*01b0*/  FSETP.GEU.AND P1, PT, R12, 0.40999999642372131348, PT ;  /* 0x3ed1eb850c00780b */ /* 0x000fe40003f2e000 */
[----:B------:R-:W-:Y:S02]  /*01c0*/  FSETP.GEU.AND P0, PT, R10, 0.40999999642372131348, PT ;  /* 0x3ed1eb850a00780b */ /* 0x000fe40003f0e000 */
[----:B-1----:R-:W-:Y:S02]  /*01d0*/  FSEL R15, R11, RZ, P1 ;  /* 0x000000ff0b0f7208 */ /* 0x002fe40000800000 */
[----:B--2---:R-:W-:-:S03]  /*01e0*/  FSEL R13, R9, RZ, P0 ;  /* 0x000000ff090d7208 */ /* 0x004fc60000000000 */
[C---:B------:R-:W-:Y:S01]  /*01f0*/  FFMA.FTZ R12, -R15.reuse, 0.693145751953125, R0 ;  /* 0x3f3172000f0c7823 */ /* 0x040fe20000010100 */
[----:B------:R-:W-:Y:S01]  /*0200*/  FSETP.NEU.AND P2, PT, R15, 128, PT ;  /* 0x430000000f00780b */ /* 0x000fe20003f4d000 */
[----:B------:R-:W-:Y:S02]  /*0210*/  FFMA.FTZ R10, -R13, 0.693145751953125, R8 ;  /* 0x3f3172000d0a7823 */ /* 0x000fe40000010108 */
[----:B------:R-:W-:Y:S01]  /*0220*/  FFMA.FTZ R16, -R15, 1.428606765330187045e-06, R12 ;  /* 0x35bfbe8e0f107823 */ /* 0x000fe2000001010c */
[C---:B------:R-:W-:Y:S01]  /*0230*/  FSETP.NEU.AND P3, PT, R13.reuse, 128, PT ;  /* 0x430000000d00780b */ /* 0x040fe20003f6d000 */
[----:B------:R-:W-:Y:S01]  /*0240*/  FFMA.FTZ R14, -R13, 1.428606765330187045e-06, R10 ;  /* 0x35bfbe8e0d0e7823 */ /* 0x000fe2000001010a */
[----:B------:R-:W-:Y:S01]  /*0250*/  FSEL R9, R15, 127, P2 ;  /* 0x42fe00000f097808 */ /* 0x000fe20001000000 */
[-C--:B------:R-:W-:Y:S01]  /*0260*/  FFMA.FTZ R17, R16, R19.reuse, 0.0083824126049876213074 ;  /* 0x3c09566310117423 */ /* 0x080fe20000010013 */
[----:B------:R-:W-:Y:S01]  /*0270*/  FSEL R10, R13, 127, P3 ;  /* 0x42fe00000d0a7808 */ /* 0x000fe20001800000 */
[----:B------:R-:W-:Y:S01]  /*0280*/  FFMA.FTZ R15, R14, R19, 0.0083824126049876213074 ;  /* 0x3c0956630e0f7423 */ /* 0x000fe20000010013 */
[----:B------:R-:W1:Y:S01]  /*0290*/  MUFU.EX2 R11, R9 ;  /* 0x00000009000b7308 */ /* 0x000e620000000800 */
[----:B------:R-:W-:-:S02]  /*02a0*/  FFMA.FTZ R17, R16, R17, 0.041667830199003219604 ;  /* 0x3d2aabe310117423 */ /* 0x000fc40000010011 */
[----:B------:R-:W-:Y:S02]  /*02b0*/  FFMA.FTZ R15, R14, R15, 0.041667830199003219604 ;  /* 0x3d2aabe30e0f7423 */ /* 0x000fe4000001000f */
[----:B------:R-:W-:-:S03]  /*02c0*/  FFMA.FTZ R17, R16, R17, 0.16666397452354431152 ;  /* 0x3e2aa9f610117423 */ /* 0x000fc60000010011 */
[----:B------:R-:W2:Y:S01]  /*02d0*/  MUFU.EX2 R12, R10 ;  /* 0x0000000a000c7308 */ /* 0x000ea20000000800 */
[----:B------:R-:W-:Y:S01]  /*02e0*/  FFMA.FTZ R15, R14, R15, 0.16666397452354431152 ;  /* 0x3e2aa9f60e0f7423 */ /* 0x000fe2000001000f */
[----:B------:R-:W-:-:S03]  /*02f0*/  FFMA.FTZ R17, R16, R17, 0.49999994039535522461 ;  /* 0x3efffffe10117423 */ /* 0x000fc60000010011 */
[----:B------:R-:W-:Y:S01]  /*0300*/  FFMA.FTZ R15, R14, R15, 0.49999994039535522461 ;  /* 0x3efffffe0e0f7423 */ /* 0x000fe2000001000f */
[----:B------:R-:W-:-:S03]  /*0310*/  FMUL R17, R16, R17 ;  /* 0x0000001110117220 */ /* 0x000fc60000400000 */
[----:B------:R-:W-:Y:S01]  /*0320*/  FMUL R15, R14, R15 ;  /* 0x0000000f0e0f7220 */ /* 0x000fe20000400000 */
[----:B------:R-:W-:Y:S01]  /*0330*/  FFMA.FTZ R16, R16, R17, R16 ;  /* 0x0000001110107223 */ /* 0x000fe20000010010 */
[C---:B-1----:R-:W-:Y:S02]  /*0340*/  FADD R18, R11.reuse, -1 ;  /* 0xbf8000000b127421 */ /* 0x042fe40000000000 */
[----:B------:R-:W-:Y:S01]  /*0350*/  FFMA.FTZ R15, R14, R15, R14 ;  /* 0x0000000f0e0f7223 */ /* 0x000fe2000001000e */
[----:B--2---:R-:W-:Y:S01]  /*0360*/  FADD R13, R12, -1 ;  /* 0xbf8000000c0d7421 */ /* 0x004fe20000000000 */
[----:B------:R-:W-:Y:S01]  /*0370*/  FFMA.FTZ R11, R11, R16, R18 ;  /* 0x000000100b0b7223 */ /* 0x000fe20000010012 */
[----:B------:R-:W-:Y:S02]  /*0380*/  FSETP.NEU.AND P0, PT, R8, RZ, PT ;  /* 0x000000ff0800720b */ /* 0x000fe40003f0d000 */
[----:B------:R-:W-:Y:S01]  /*0390*/  FFMA.FTZ R12, R12, R15, R13 ;  /* 0x0000000f0c0c7223 */ /* 0x000fe2000001000d */
[----:B------:R-:W-:Y:S01]  /*03a0*/  FSETP.NEU.AND P1, PT, R0, RZ, PT ;  /* 0x000000ff0000720b */ /* 0x000fe20003f2d000 */
[----:B------:R-:W-:Y:S01]  /*03b0*/  @!P2 FADD R11, R11, R11 ;  /* 0x0000000b0b0ba221 */ /* 0x000fe20000000000 */
[----:B------:R-:W-:Y:S01]  /*03c0*/  FSETP.GT.AND P4, PT, R9, 128, PT ;  /* 0x430000000900780b */ /* 0x000fe20003f84000 */
[----:B------:R-:W-:Y:S01]  /*03d0*/  @!P3 FADD R12, R12, R12 ;  /* 0x0000000c0c0cb221 */ /* 0x000fe20000000000 */
[----:B------:R-:W-:-:S02]  /*03e0*/  FSETP.GT.AND P3, PT, R10, 128, PT ;  /* 0x430000000a00780b */ /* 0x000fc40003f64000 */
[----:B------:R-:W-:Y:S02]  /*03f0*/  FSETP.GEU.AND P2, PT, R9, -25, PT ;  /* 0xc1c800000900780b */ /* 0x000fe40003f4e000 */
[----:B------:R-:W-:Y:S02]  /*0400*/  FSEL R11, R11, +INF , !P4 ;  /* 0x7f8000000b0b7808 */ /* 0x000fe40006000000 */
[----:B------:R-:W-:Y:S02]  /*0410*/  FSETP.GEU.AND P4, PT, R10, -25, PT ;  /* 0xc1c800000a00780b */ /* 0x000fe40003f8e000 */
[----:B------:R-:W-:Y:S01]  /*0420*/  FSEL R12, R12, +INF , !P3 ;  /* 0x7f8000000c0c7808 */ /* 0x000fe20005800000 */
[----:B------:R-:W-:Y:S01]  /*0430*/  FADD R9, R8, R8 ;  /* 0x0000000808097221 */ /* 0x000fe20000000000 */
[----:B------:R-:W-:Y:S01]  /*0440*/  FSEL R11, R11, -1, P2 ;  /* 0xbf8000000b0b7808 */ /* 0x000fe20001000000 */
[----:B------:R-:W-:Y:S01]  /*0450*/  @!P1 FADD R11, R0, R0 ;  /* 0x00000000000b9221 */ /* 0x000fe20000000000 */
[----:B------:R-:W-:-:S02]  /*0460*/  @P0 FSEL R9, R12, -1, P4 ;  /* 0xbf8000000c090808 */ /* 0x000fc40002000000 */
[----:B------:R-:W-:Y:S02]  /*0470*/  FSETP.GT.AND P2, PT, R4, -R6, PT ;  /* 0x800000060400720b */ /* 0x000fe40003f44000 */
[----:B------:R-:W-:Y:S02]  /*0480*/  FSETP.GT.AND P0, PT, R5, -R7, PT ;  /* 0x800000070500720b */ /* 0x000fe40003f04000 */
[----:B------:R-:W-:Y:S02]  /*0490*/  FSEL R10, R8, R9, P2 ;  /* 0x00000009080a7208 */ /* 0x000fe40001000000 */
[----:B------:R-:W-:-:S05]  /*04a0*/  FSEL R11, R0, R11, P0 ;  /* 0x0000000b000b7208 */ /* 0x000fca0000000000 */
[----:B------:R-:W-:Y:S01]  /*04b0*/  STG.E.64 desc[UR4][R2.64], R10 ;  /* 0x0000000a02007986 */ /* 0x000fe2000c101b04 */
[----:B------:R-:W-:Y:S05]  /*04c0*/  EXIT ;  /* 0x000000000000794d */ /* 0x000fea0003800000 */
.L_x_0:
[----:B------:R-:W-:-:S00]  /*04d0*/  BRA `(.L_x_0) ;  /* 0xfffffffc00fc7947 */ /* 0x000fc0000383ffff */
[----:B------:R-:W-:-:S00]  /*04e0*/  NOP ;  /* 0x0000000000007918 */ /* 0x000fc00000000000 */
        /* <DEDUP_REMOVED lines=9> */
.L_x_1:


//--------------------- .nv.global.init           --------------------------
	.section	.nv.global.init,"aw",@progbits
.nv.global.init:
	.type		_$_str,@object
	.size		_$_str,(.L_0 - _$_str)
_$_str:
        /*0000*/ 	.byte	0x5f, 0x5f, 0x43, 0x55, 0x44, 0x41, 0x5f, 0x46, 0x54, 0x5a, 0x00
.L_0:


//--------------------- .nv.constant0.triton_poi_fused_convolution_elu_22 --------------------------
	.section	.nv.constant0.triton_poi_fused_convolution_elu_22,"a",@progbits
	.sectionflags	@""
	.align	4
.nv.constant0.triton_poi_fused_convolution_elu_22:
	.zero		548
